//
// Generated by NVIDIA NVVM Compiler
//
// Compiler Build ID: CL-36424714
// Cuda compilation tools, release 13.0, V13.0.88
// Based on NVVM 20.0.0
//

.version 9.0
.target sm_100
.address_size 64

	// .globl	_Z18kernel_cuda_atomicPfi
// _ZZ20kernel_cuda_shufflesPfiE4temp has been demoted

.visible .entry _Z18kernel_cuda_atomicPfi(
	.param .u64 .ptr .align 1 _Z18kernel_cuda_atomicPfi_param_0,
	.param .u32 _Z18kernel_cuda_atomicPfi_param_1
)
{
	.reg .pred 	%p<2>;
	.reg .b32 	%r<5>;
	.reg .b32 	%f<3>;
	.reg .b64 	%rd<6>;

	ld.param.u64 	%rd2, [_Z18kernel_cuda_atomicPfi_param_0];
	mov.u32 	%r1, %ctaid.x;
	mov.u32 	%r2, %ntid.x;
	mov.u32 	%r3, %tid.x;
	mad.lo.s32 	%r4, %r1, %r2, %r3;
	cvt.s64.s32 	%rd1, %r4;
	setp.lt.s32 	%p1, %r4, 1;
	@%p1 bra 	$L__BB0_2;
	cvta.to.global.u64 	%rd3, %rd2;
	shl.b64 	%rd4, %rd1, 2;
	add.s64 	%rd5, %rd3, %rd4;
	ld.global.f32 	%f1, [%rd5];
	atom.global.add.f32 	%f2, [%rd3], %f1;
$L__BB0_2:
	ret;

}
	// .globl	_Z20kernel_cuda_shufflesPfi
.visible .entry _Z20kernel_cuda_shufflesPfi(
	.param .u64 .ptr .align 1 _Z20kernel_cuda_shufflesPfi_param_0,
	.param .u32 _Z20kernel_cuda_shufflesPfi_param_1
)
{
	.reg .pred 	%p<16>;
	.reg .b32 	%r<33>;
	.reg .b32 	%f<28>;
	.reg .b64 	%rd<5>;
	// demoted variable
	.shared .align 4 .b8 _ZZ20kernel_cuda_shufflesPfiE4temp[128];
	ld.param.u64 	%rd2, [_Z20kernel_cuda_shufflesPfi_param_0];
	cvta.to.global.u64 	%rd1, %rd2;
	mov.u32 	%r1, %tid.x;
	mov.u32 	%r3, %ctaid.x;
	mov.u32 	%r2, %ntid.x;
	mad.lo.s32 	%r4, %r3, %r2, %r1;
	mul.wide.s32 	%rd3, %r4, 4;
	add.s64 	%rd4, %rd1, %rd3;
	ld.global.f32 	%f5, [%rd4];
	setp.eq.s32 	%p1, %r4, 0;
	selp.f32 	%f6, 0f00000000, %f5, %p1;
	mov.b32 	%r5, %f6;
	shfl.sync.bfly.b32	%r6|%p2, %r5, 1, 31, -1;
	mov.b32 	%f7, %r6;
	add.f32 	%f8, %f6, %f7;
	mov.b32 	%r7, %f8;
	shfl.sync.bfly.b32	%r8|%p3, %r7, 2, 31, -1;
	mov.b32 	%f9, %r8;
	add.f32 	%f10, %f8, %f9;
	mov.b32 	%r9, %f10;
	shfl.sync.bfly.b32	%r10|%p4, %r9, 4, 31, -1;
	mov.b32 	%f11, %r10;
	add.f32 	%f12, %f10, %f11;
	mov.b32 	%r11, %f12;
	shfl.sync.bfly.b32	%r12|%p5, %r11, 8, 31, -1;
	mov.b32 	%f13, %r12;
	add.f32 	%f14, %f12, %f13;
	mov.b32 	%r13, %f14;
	shfl.sync.bfly.b32	%r14|%p6, %r13, 16, 31, -1;
	mov.b32 	%f15, %r14;
	add.f32 	%f1, %f14, %f15;
	and.b32  	%r15, %r1, 31;
	setp.ne.s32 	%p7, %r15, 0;
	@%p7 bra 	$L__BB1_2;
	shr.u32 	%r16, %r1, 3;
	mov.u32 	%r17, _ZZ20kernel_cuda_shufflesPfiE4temp;
	add.s32 	%r18, %r17, %r16;
	st.shared.f32 	[%r18], %f1;
$L__BB1_2:
	bar.sync 	0;
	setp.gt.u32 	%p8, %r1, 31;
	@%p8 bra 	$L__BB1_7;
	shr.u32 	%r19, %r2, 5;
	setp.ge.u32 	%p9, %r1, %r19;
	mov.f32 	%f27, 0f00000000;
	@%p9 bra 	$L__BB1_5;
	shl.b32 	%r20, %r1, 2;
	mov.u32 	%r21, _ZZ20kernel_cuda_shufflesPfiE4temp;
	add.s32 	%r22, %r21, %r20;
	ld.shared.f32 	%f27, [%r22];
$L__BB1_5:
	mov.b32 	%r23, %f27;
	shfl.sync.bfly.b32	%r24|%p10, %r23, 1, 31, -1;
	mov.b32 	%f17, %r24;
	add.f32 	%f18, %f27, %f17;
	mov.b32 	%r25, %f18;
	shfl.sync.bfly.b32	%r26|%p11, %r25, 2, 31, -1;
	mov.b32 	%f19, %r26;
	add.f32 	%f20, %f18, %f19;
	mov.b32 	%r27, %f20;
	shfl.sync.bfly.b32	%r28|%p12, %r27, 4, 31, -1;
	mov.b32 	%f21, %r28;
	add.f32 	%f22, %f20, %f21;
	mov.b32 	%r29, %f22;
	shfl.sync.bfly.b32	%r30|%p13, %r29, 8, 31, -1;
	mov.b32 	%f23, %r30;
	add.f32 	%f24, %f22, %f23;
	mov.b32 	%r31, %f24;
	shfl.sync.bfly.b32	%r32|%p14, %r31, 16, 31, -1;
	mov.b32 	%f25, %r32;
	add.f32 	%f4, %f24, %f25;
	setp.ne.s32 	%p15, %r1, 0;
	@%p15 bra 	$L__BB1_7;
	atom.global.add.f32 	%f26, [%rd1], %f4;
$L__BB1_7:
	ret;

}


// ===== COMPILED SASS (sm_100) =====

	.target	sm_100

	.elftype	@"ET_EXEC"


//--------------------- .note.nv.tkinfo           --------------------------
	.section	.note.nv.tkinfo,"",@"SHT_NOTE"
	.sectionflags	@"SHF_NOTE_NV_TKINFO"
	.tkinfo
        /*0018*/ 	.word	0x00000002
        /*0030*/ 	.string	""
        /*0030*/ 	.string	"ptxas"
        /*0030*/ 	.string	"Cuda compilation tools, release 13.0, V13.0.88"
        /*0030*/ 	.string	"Build cuda_13.0.r13.0/compiler.36424714_0"
        /*0030*/ 	.string	"-arch sm_100 -m 64 "



//--------------------- .note.nv.cuinfo           --------------------------
	.section	.note.nv.cuinfo,"",@"SHT_NOTE"
	.sectionflags	@"SHF_NOTE_NV_CUINFO"
        /*0018*/ 	.short	0x0002
        /*001a*/ 	.short	0x0064
        /*001c*/ 	.short	0x0082
	.zero		2


//--------------------- .nv.info                  --------------------------
	.section	.nv.info,"",@"SHT_CUDA_INFO"
	.align	4


	//----- nvinfo : EIATTR_REGCOUNT
	.align		4
        /*0000*/ 	.byte	0x04, 0x2f
        /*0002*/ 	.short	(.L_1 - .L_0)
	.align		4
.L_0:
        /*0004*/ 	.word	index@(_Z18kernel_cuda_atomicPfi)
        /*0008*/ 	.word	0x00000008


	//----- nvinfo : EIATTR_FRAME_SIZE
	.align		4
.L_1:
        /*000c*/ 	.byte	0x04, 0x11
        /*000e*/ 	.short	(.L_3 - .L_2)
	.align		4
.L_2:
        /*0010*/ 	.word	index@(_Z18kernel_cuda_atomicPfi)
        /*0014*/ 	.word	0x00000000


	//----- nvinfo : EIATTR_REGCOUNT
	.align		4
.L_3:
        /*0018*/ 	.byte	0x04, 0x2f
        /*001a*/ 	.short	(.L_5 - .L_4)
	.align		4
.L_4:
        /*001c*/ 	.word	index@(_Z20kernel_cuda_shufflesPfi)
        /*0020*/ 	.word	0x0000000e


	//----- nvinfo : EIATTR_FRAME_SIZE
	.align		4
.L_5:
        /*0024*/ 	.byte	0x04, 0x11
        /*0026*/ 	.short	(.L_7 - .L_6)
	.align		4
.L_6:
        /*0028*/ 	.word	index@(_Z20kernel_cuda_shufflesPfi)
        /*002c*/ 	.word	0x00000000


	//----- nvinfo : EIATTR_MIN_STACK_SIZE
	.align		4
.L_7:
        /*0030*/ 	.byte	0x04, 0x12
        /*0032*/ 	.short	(.L_9 - .L_8)
	.align		4
.L_8:
        /*0034*/ 	.word	index@(_Z20kernel_cuda_shufflesPfi)
        /*0038*/ 	.word	0x00000000


	//----- nvinfo : EIATTR_MIN_STACK_SIZE
	.align		4
.L_9:
        /*003c*/ 	.byte	0x04, 0x12
        /*003e*/ 	.short	(.L_11 - .L_10)
	.align		4
.L_10:
        /*0040*/ 	.word	index@(_Z18kernel_cuda_atomicPfi)
        /*0044*/ 	.word	0x00000000
.L_11:


//--------------------- .nv.compat                --------------------------
	.section	.nv.compat,"",@"SHT_CUDA_COMPAT_INFO"
	.align	4
        /*0000*/ 	.byte	0x02, 0x09, 0x00, 0x00, 0x02, 0x02, 0x01, 0x00, 0x02, 0x05, 0x05, 0x00, 0x03, 0x07, 0x01, 0x01
        /*0010*/ 	.byte	0x02, 0x03, 0x00, 0x00, 0x02, 0x06, 0x01, 0x00, 0x04, 0x0b, 0x08, 0x00, 0x09, 0x00, 0x00, 0x00
        /*0020*/ 	.byte	0x00, 0x00, 0x00, 0x00


//--------------------- .nv.info._Z20kernel_cuda_shufflesPfi --------------------------
	.section	.nv.info._Z20kernel_cuda_shufflesPfi,"",@"SHT_CUDA_INFO"
	.sectionflags	@""
	.align	4


	//----- nvinfo : EIATTR_CUDA_API_VERSION
	.align		4
        /*0000*/ 	.byte	0x04, 0x37
        /*0002*/ 	.short	(.L_13 - .L_12)
.L_12:
        /*0004*/ 	.word	0x00000082


	//----- nvinfo : EIATTR_KPARAM_INFO
	.align		4
.L_13:
        /*0008*/ 	.byte	0x04, 0x17
        /*000a*/ 	.short	(.L_15 - .L_14)
.L_14:
        /*000c*/ 	.word	0x00000000
        /*0010*/ 	.short	0x0001
        /*0012*/ 	.short	0x0008
        /*0014*/ 	.byte	0x00, 0xf0, 0x11, 0x00


	//----- nvinfo : EIATTR_KPARAM_INFO
	.align		4
.L_15:
        /*0018*/ 	.byte	0x04, 0x17
        /*001a*/ 	.short	(.L_17 - .L_16)
.L_16:
        /*001c*/ 	.word	0x00000000
        /*0020*/ 	.short	0x0000
        /*0022*/ 	.short	0x0000
        /*0024*/ 	.byte	0x00, 0xf5, 0x21, 0x00


	//----- nvinfo : EIATTR_SPARSE_MMA_MASK
	.align		4
.L_17:
        /*0028*/ 	.byte	0x03, 0x50
        /*002a*/ 	.short	0x0000


	//----- nvinfo : EIATTR_MAXREG_COUNT
	.align		4
        /*002c*/ 	.byte	0x03, 0x1b
        /*002e*/ 	.short	0x00ff


	//----- nvinfo : EIATTR_NUM_BARRIERS
	.align		4
        /*0030*/ 	.byte	0x02, 0x4c
        /*0032*/ 	.byte	0x01
	.zero		1


	//----- nvinfo : EIATTR_MERCURY_ISA_VERSION
	.align		4
        /*0034*/ 	.byte	0x03, 0x5f
        /*0036*/ 	.short	0x0101


	//----- nvinfo : EIATTR_COOP_GROUP_MASK_REGIDS
	.align		4
        /*0038*/ 	.byte	0x04, 0x29
        /*003a*/ 	.short	(.L_19 - .L_18)


	//   ....[0]....
.L_18:
        /*003c*/ 	.word	0xffffffff


	//   ....[1]....
        /*0040*/ 	.word	0xffffffff


	//   ....[2]....
        /*0044*/ 	.word	0xffffffff


	//   ....[3]....
        /*0048*/ 	.word	0xffffffff


	//   ....[4]....
        /*004c*/ 	.word	0xffffffff


	//   ....[5]....
        /*0050*/ 	.word	0xffffffff


	//   ....[6]....
        /*0054*/ 	.word	0xffffffff


	//   ....[7]....
        /*0058*/ 	.word	0xffffffff


	//   ....[8]....
        /*005c*/ 	.word	0xffffffff


	//   ....[9]....
        /*0060*/ 	.word	0xffffffff


	//----- nvinfo : EIATTR_COOP_GROUP_INSTR_OFFSETS
	.align		4
.L_19:
        /*0064*/ 	.byte	0x04, 0x28
        /*0066*/ 	.short	(.L_21 - .L_20)


	//   ....[0]....
.L_20:
        /*0068*/ 	.word	0x000000d0


	//   ....[1]....
        /*006c*/ 	.word	0x00000110


	//   ....[2]....
        /*0070*/ 	.word	0x00000150


	//   ....[3]....
        /*0074*/ 	.word	0x00000170


	//   ....[4]....
        /*0078*/ 	.word	0x00000190


	//   ....[5]....
        /*007c*/ 	.word	0x00000270


	//   ....[6]....
        /*0080*/ 	.word	0x00000290


	//   ....[7]....
        /*0084*/ 	.word	0x000002b0


	//   ....[8]....
        /*0088*/ 	.word	0x000002d0


	//   ....[9]....
        /*008c*/ 	.word	0x000002f0


	//----- nvinfo : EIATTR_VRC_CTA_INIT_COUNT
	.align		4
.L_21:
        /*0090*/ 	.byte	0x02, 0x4a
	.zero		1
	.zero		1


	//----- nvinfo : EIATTR_EXIT_INSTR_OFFSETS
	.align		4
        /*0094*/ 	.byte	0x04, 0x1c
        /*0096*/ 	.short	(.L_23 - .L_22)


	//   ....[0]....
.L_22:
        /*0098*/ 	.word	0x000001d0


	//   ....[1]....
        /*009c*/ 	.word	0x00000300


	//   ....[2]....
        /*00a0*/ 	.word	0x00000340


	//----- nvinfo : EIATTR_CBANK_PARAM_SIZE
	.align		4
.L_23:
        /*00a4*/ 	.byte	0x03, 0x19
        /*00a6*/ 	.short	0x000c


	//----- nvinfo : EIATTR_PARAM_CBANK
	.align		4
        /*00a8*/ 	.byte	0x04, 0x0a
        /*00aa*/ 	.short	(.L_25 - .L_24)
	.align		4
.L_24:
        /*00ac*/ 	.word	index@(.nv.constant0._Z20kernel_cuda_shufflesPfi)
        /*00b0*/ 	.short	0x0380
        /*00b2*/ 	.short	0x000c


	//----- nvinfo : EIATTR_SW_WAR
	.align		4
.L_25:
        /*00b4*/ 	.byte	0x04, 0x36
        /*00b6*/ 	.short	(.L_27 - .L_26)
.L_26:
        /*00b8*/ 	.word	0x00000008
.L_27:


//--------------------- .nv.info._Z18kernel_cuda_atomicPfi --------------------------
	.section	.nv.info._Z18kernel_cuda_atomicPfi,"",@"SHT_CUDA_INFO"
	.sectionflags	@""
	.align	4


	//----- nvinfo : EIATTR_CUDA_API_VERSION
	.align		4
        /*0000*/ 	.byte	0x04, 0x37
        /*0002*/ 	.short	(.L_29 - .L_28)
.L_28:
        /*0004*/ 	.word	0x00000082


	//----- nvinfo : EIATTR_KPARAM_INFO
	.align		4
.L_29:
        /*0008*/ 	.byte	0x04, 0x17
        /*000a*/ 	.short	(.L_31 - .L_30)
.L_30:
        /*000c*/ 	.word	0x00000000
        /*0010*/ 	.short	0x0001
        /*0012*/ 	.short	0x0008
        /*0014*/ 	.byte	0x00, 0xf0, 0x11, 0x00


	//----- nvinfo : EIATTR_KPARAM_INFO
	.align		4
.L_31:
        /*0018*/ 	.byte	0x04, 0x17
        /*001a*/ 	.short	(.L_33 - .L_32)
.L_32:
        /*001c*/ 	.word	0x00000000
        /*0020*/ 	.short	0x0000
        /*0022*/ 	.short	0x0000
        /*0024*/ 	.byte	0x00, 0xf5, 0x21, 0x00


	//----- nvinfo : EIATTR_SPARSE_MMA_MASK
	.align		4
.L_33:
        /*0028*/ 	.byte	0x03, 0x50
        /*002a*/ 	.short	0x0000


	//----- nvinfo : EIATTR_MAXREG_COUNT
	.align		4
        /*002c*/ 	.byte	0x03, 0x1b
        /*002e*/ 	.short	0x00ff


	//----- nvinfo : EIATTR_MERCURY_ISA_VERSION
	.align		4
        /*0030*/ 	.byte	0x03, 0x5f
        /*0032*/ 	.short	0x0101


	//----- nvinfo : EIATTR_VRC_CTA_INIT_COUNT
	.align		4
        /*0034*/ 	.byte	0x02, 0x4a
	.zero		1
	.zero		1


	//----- nvinfo : EIATTR_EXIT_INSTR_OFFSETS
	.align		4
        /*0038*/ 	.byte	0x04, 0x1c
        /*003a*/ 	.short	(.L_35 - .L_34)


	//   ....[0]....
.L_34:
        /*003c*/ 	.word	0x00000060


	//   ....[1]....
        /*0040*/ 	.word	0x000000f0


	//----- nvinfo : EIATTR_CBANK_PARAM_SIZE
	.align		4
.L_35:
        /*0044*/ 	.byte	0x03, 0x19
        /*0046*/ 	.short	0x000c


	//----- nvinfo : EIATTR_PARAM_CBANK
	.align		4
        /*0048*/ 	.byte	0x04, 0x0a
        /*004a*/ 	.short	(.L_37 - .L_36)
	.align		4
.L_36:
        /*004c*/ 	.word	index@(.nv.constant0._Z18kernel_cuda_atomicPfi)
        /*0050*/ 	.short	0x0380
        /*0052*/ 	.short	0x000c


	//----- nvinfo : EIATTR_SW_WAR
	.align		4
.L_37:
        /*0054*/ 	.byte	0x04, 0x36
        /*0056*/ 	.short	(.L_39 - .L_38)
.L_38:
        /*0058*/ 	.word	0x00000008
.L_39:


//--------------------- .nv.callgraph             --------------------------
	.section	.nv.callgraph,"",@"SHT_CUDA_CALLGRAPH"
	.align	4
	.sectionentsize	8
	.align		4
        /*0000*/ 	.word	0x00000000
	.align		4
        /*0004*/ 	.word	0xffffffff
	.align		4
        /*0008*/ 	.word	0x00000000
	.align		4
        /*000c*/ 	.word	0xfffffffe
	.align		4
        /*0010*/ 	.word	0x00000000
	.align		4
        /*0014*/ 	.word	0xfffffffd
	.align		4
        /*0018*/ 	.word	0x00000000
	.align		4
        /*001c*/ 	.word	0xfffffffc


//--------------------- .text._Z20kernel_cuda_shufflesPfi --------------------------
	.section	.text._Z20kernel_cuda_shufflesPfi,"ax",@progbits
	.align	128
        .global         _Z20kernel_cuda_shufflesPfi
        .type           _Z20kernel_cuda_shufflesPfi,@function
        .size           _Z20kernel_cuda_shufflesPfi,(.L_x_2 - _Z20kernel_cuda_shufflesPfi)
        .other          _Z20kernel_cuda_shufflesPfi,@"STO_CUDA_ENTRY STV_DEFAULT"
_Z20kernel_cuda_shufflesPfi:
.text._Z20kernel_cuda_shufflesPfi:
[----:B------:R-:W-:Y:S01]  /*0000*/  LDC R1, c[0x0][0x37c] ;  /* 0x0000df00ff017b82 */ /* 0x000fe20000000800 */
[----:B------:R-:W0:Y:S07]  /*0010*/  S2R R0, SR_TID.X ;  /* 0x0000000000007919 */ /* 0x000e2e0000002100 */
[----:B------:R-:W0:Y:S01]  /*0020*/  S2UR UR6, SR_CTAID.X ;  /* 0x00000000000679c3 */ /* 0x000e220000002500 */
[----:B------:R-:W1:Y:S07]  /*0030*/  LDCU.64 UR4, c[0x0][0x358] ;  /* 0x00006b00ff0477ac */ /* 0x000e6e0008000a00 */
[----:B------:R-:W0:Y:S08]  /*0040*/  LDC R11, c[0x0][0x360] ;  /* 0x0000d800ff0b7b82 */ /* 0x000e300000000800 */
[----:B------:R-:W2:Y:S01]  /*0050*/  LDC.64 R2, c[0x0][0x380] ;  /* 0x0000e000ff027b82 */ /* 0x000ea20000000a00 */
[----:B0-----:R-:W-:-:S04]  /*0060*/  IMAD R5, R11, UR6, R0 ;  /* 0x000000060b057c24 */ /* 0x001fc8000f8e0200 */
[----:B--2---:R-:W-:-:S06]  /*0070*/  IMAD.WIDE R2, R5, 0x4, R2 ;  /* 0x0000000405027825 */ /* 0x004fcc00078e0202 */
[----:B-1----:R-:W2:Y:S01]  /*0080*/  LDG.E R2, desc[UR4][R2.64] ;  /* 0x0000000402027981 */ /* 0x002ea2000c1e1900 */
[----:B------:R-:W-:Y:S02]  /*0090*/  ISETP.NE.AND P0, PT, R5, RZ, PT ;  /* 0x000000ff0500720c */ /* 0x000fe40003f05270 */
[----:B------:R-:W-:Y:S02]  /*00a0*/  ISETP.GT.U32.AND P1, PT, R0, 0x1f, PT ;  /* 0x0000001f0000780c */ /* 0x000fe40003f24070 */
[----:B--2---:R-:W-:Y:S02]  /*00b0*/  FSEL R4, R2, RZ, P0 ;  /* 0x000000ff02047208 */ /* 0x004fe40000000000 */
[----:B------:R-:W-:-:S03]  /*00c0*/  LOP3.LUT P0, RZ, R0, 0x1f, RZ, 0xc0, !PT ;  /* 0x0000001f00ff7812 */ /* 0x000fc6000780c0ff */
[----:B------:R-:W0:Y:S10]  /*00d0*/  SHFL.BFLY PT, R5, R4, 0x1, 0x1f ;  /* 0x0c201f0004057f89 */ /* 0x000e3400000e0000 */
[----:B------:R-:W1:Y:S01]  /*00e0*/  @!P0 S2R R9, SR_CgaCtaId ;  /* 0x0000000000098919 */ /* 0x000e620000008800 */
[----:B------:R-:W-:Y:S01]  /*00f0*/  @!P0 MOV R2, 0x400 ;  /* 0x0000040000028802 */ /* 0x000fe20000000f00 */
[----:B0-----:R-:W-:-:S05]  /*0100*/  FADD R5, R4, R5 ;  /* 0x0000000504057221 */ /* 0x001fca0000000000 */
[----:B------:R-:W0:Y:S01]  /*0110*/  SHFL.BFLY PT, R6, R5, 0x2, 0x1f ;  /* 0x0c401f0005067f89 */ /* 0x000e2200000e0000 */
[----:B-1----:R-:W-:-:S04]  /*0120*/  @!P0 LEA R9, R9, R2, 0x18 ;  /* 0x0000000209098211 */ /* 0x002fc800078ec0ff */
[----:B------:R-:W-:Y:S01]  /*0130*/  @!P0 LEA.HI R2, R0, R9, RZ, 0x1d ;  /* 0x0000000900028211 */ /* 0x000fe200078fe8ff */
[----:B0-----:R-:W-:-:S05]  /*0140*/  FADD R6, R5, R6 ;  /* 0x0000000605067221 */ /* 0x001fca0000000000 */
[----:B------:R-:W0:Y:S02]  /*0150*/  SHFL.BFLY PT, R7, R6, 0x4, 0x1f ;  /* 0x0c801f0006077f89 */ /* 0x000e2400000e0000 */
[----:B0-----:R-:W-:-:S05]  /*0160*/  FADD R7, R6, R7 ;  /* 0x0000000706077221 */ /* 0x001fca0000000000 */
[----:B------:R-:W0:Y:S02]  /*0170*/  SHFL.BFLY PT, R8, R7, 0x8, 0x1f ;  /* 0x0d001f0007087f89 */ /* 0x000e2400000e0000 */
[----:B0-----:R-:W-:-:S05]  /*0180*/  FADD R8, R7, R8 ;  /* 0x0000000807087221 */ /* 0x001fca0000000000 */
[----:B------:R-:W0:Y:S02]  /*0190*/  SHFL.BFLY PT, R3, R8, 0x10, 0x1f ;  /* 0x0e001f0008037f89 */ /* 0x000e2400000e0000 */
[----:B0-----:R-:W-:-:S05]  /*01a0*/  FADD R3, R8, R3 ;  /* 0x0000000308037221 */ /* 0x001fca0000000000 */
[----:B------:R0:W-:Y:S01]  /*01b0*/  @!P0 STS [R2], R3 ;  /* 0x0000000302008388 */ /* 0x0001e20000000800 */
[----:B------:R-:W-:Y:S06]  /*01c0*/  BAR.SYNC.DEFER_BLOCKING 0x0 ;  /* 0x0000000000007b1d */ /* 0x000fec0000010000 */
[----:B------:R-:W-:Y:S05]  /*01d0*/  @P1 EXIT ;  /* 0x000000000000194d */ /* 0x000fea0003800000 */
[----:B0-----:R-:W-:-:S04]  /*01e0*/  SHF.R.U32.HI R3, RZ, 0x5, R11 ;  /* 0x00000005ff037819 */ /* 0x001fc8000001160b */
[----:B------:R-:W-:-:S13]  /*01f0*/  ISETP.GE.U32.AND P0, PT, R0, R3, PT ;  /* 0x000000030000720c */ /* 0x000fda0003f06070 */
[----:B------:R-:W0:Y:S01]  /*0200*/  @!P0 S2R R3, SR_CgaCtaId ;  /* 0x0000000000038919 */ /* 0x000e220000008800 */
[----:B------:R-:W-:-:S04]  /*0210*/  @!P0 MOV R2, 0x400 ;  /* 0x0000040000028802 */ /* 0x000fc80000000f00 */
[----:B0-----:R-:W-:Y:S01]  /*0220*/  @!P0 LEA R3, R3, R2, 0x18 ;  /* 0x0000000203038211 */ /* 0x001fe200078ec0ff */
[----:B------:R-:W-:-:S03]  /*0230*/  HFMA2 R2, -RZ, RZ, 0, 0 ;  /* 0x00000000ff027431 */ /* 0x000fc600000001ff */
[----:B------:R-:W-:-:S05]  /*0240*/  @!P0 LEA R3, R0, R3, 0x2 ;  /* 0x0000000300038211 */ /* 0x000fca00078e10ff */
[----:B------:R-:W0:Y:S01]  /*0250*/  @!P0 LDS R2, [R3] ;  /* 0x0000000003028984 */ /* 0x000e220000000800 */
[----:B------:R-:W-:-:S03]  /*0260*/  ISETP.NE.AND P0, PT, R0, RZ, PT ;  /* 0x000000ff0000720c */ /* 0x000fc60003f05270 */
[----:B0-----:R-:W0:Y:S02]  /*0270*/  SHFL.BFLY PT, R5, R2, 0x1, 0x1f ;  /* 0x0c201f0002057f89 */ /* 0x001e2400000e0000 */
[----:B0-----:R-:W-:-:S05]  /*0280*/  FADD R5, R5, R2 ;  /* 0x0000000205057221 */ /* 0x001fca0000000000 */
[----:B------:R-:W0:Y:S02]  /*0290*/  SHFL.BFLY PT, R4, R5, 0x2, 0x1f ;  /* 0x0c401f0005047f89 */ /* 0x000e2400000e0000 */
[----:B0-----:R-:W-:-:S05]  /*02a0*/  FADD R4, R5, R4 ;  /* 0x0000000405047221 */ /* 0x001fca0000000000 */
[----:B------:R-:W0:Y:S02]  /*02b0*/  SHFL.BFLY PT, R7, R4, 0x4, 0x1f ;  /* 0x0c801f0004077f89 */ /* 0x000e2400000e0000 */
[----:B0-----:R-:W-:-:S05]  /*02c0*/  FADD R7, R4, R7 ;  /* 0x0000000704077221 */ /* 0x001fca0000000000 */
[----:B------:R-:W0:Y:S02]  /*02d0*/  SHFL.BFLY PT, R6, R7, 0x8, 0x1f ;  /* 0x0d001f0007067f89 */ /* 0x000e2400000e0000 */
[----:B0-----:R-:W-:-:S05]  /*02e0*/  FADD R6, R7, R6 ;  /* 0x0000000607067221 */ /* 0x001fca0000000000 */
[----:B------:R0:W1:Y:S01]  /*02f0*/  SHFL.BFLY PT, R9, R6, 0x10, 0x1f ;  /* 0x0e001f0006097f89 */ /* 0x00006200000e0000 */
[----:B------:R-:W-:Y:S05]  /*0300*/  @P0 EXIT ;  /* 0x000000000000094d */ /* 0x000fea0003800000 */
[----:B------:R-:W2:Y:S01]  /*0310*/  LDC.64 R2, c[0x0][0x380] ;  /* 0x0000e000ff027b82 */ /* 0x000ea20000000a00 */
[----:B-1----:R-:W-:-:S05]  /*0320*/  FADD R9, R6, R9 ;  /* 0x0000000906097221 */ /* 0x002fca0000000000 */
[----:B--2---:R-:W-:Y:S01]  /*0330*/  REDG.E.ADD.F32.FTZ.RN.STRONG.GPU desc[UR4][R2.64], R9 ;  /* 0x00000009020079a6 */ /* 0x004fe2000c12f304 */
[----:B------:R-:W-:Y:S05]  /*0340*/  EXIT ;  /* 0x000000000000794d */ /* 0x000fea0003800000 */
.L_x_0:
[----:B------:R-:W-:-:S00]  /*0350*/  BRA `(.L_x_0) ;  /* 0xfffffffc00fc7947 */ /* 0x000fc0000383ffff */
[----:B------:R-:W-:-:S00]  /*0360*/  NOP ;  /* 0x0000000000007918 */ /* 0x000fc00000000000 */
        /* <DEDUP_REMOVED lines=9> */
.L_x_2:


//--------------------- .text._Z18kernel_cuda_atomicPfi --------------------------
	.section	.text._Z18kernel_cuda_atomicPfi,"ax",@progbits
	.align	128
        .global         _Z18kernel_cuda_atomicPfi
        .type           _Z18kernel_cuda_atomicPfi,@function
        .size           _Z18kernel_cuda_atomicPfi,(.L_x_3 - _Z18kernel_cuda_atomicPfi)
        .other          _Z18kernel_cuda_atomicPfi,@"STO_CUDA_ENTRY STV_DEFAULT"
_Z18kernel_cuda_atomicPfi:
.text._Z18kernel_cuda_atomicPfi:
[----:B------:R-:W-:Y:S01]  /*0000*/  LDC R1, c[0x0][0x37c] ;  /* 0x0000df00ff017b82 */ /* 0x000fe20000000800 */
[----:B------:R-:W0:Y:S07]  /*0010*/  S2R R3, SR_TID.X ;  /* 0x0000000000037919 */ /* 0x000e2e0000002100 */
[----:B------:R-:W0:Y:S08]  /*0020*/  S2UR UR4, SR_CTAID.X ;  /* 0x00000000000479c3 */ /* 0x000e300000002500 */
[----:B------:R-:W0:Y:S02]  /*0030*/  LDC R0, c[0x0][0x360] ;  /* 0x0000d800ff007b82 */ /* 0x000e240000000800 */
[----:B0-----:R-:W-:-:S05]  /*0040*/  IMAD R0, R0, UR4, R3 ;  /* 0x0000000400007c24 */ /* 0x001fca000f8e0203 */
[----:B------:R-:W-:-:S13]  /*0050*/  ISETP.GE.AND P0, PT, R0, 0x1, PT ;  /* 0x000000010000780c */ /* 0x000fda0003f06270 */
[----:B------:R-:W-:Y:S05]  /*0060*/  @!P0 EXIT ;  /* 0x000000000000894d */ /* 0x000fea0003800000 */
[----:B------:R-:W0:Y:S01]  /*0070*/  LDCU.64 UR6, c[0x0][0x380] ;  /* 0x00007000ff0677ac */ /* 0x000e220008000a00 */
[----:B------:R-:W-:Y:S01]  /*0080*/  SHF.R.S32.HI R3, RZ, 0x1f, R0 ;  /* 0x0000001fff037819 */ /* 0x000fe20000011400 */
[----:B------:R-:W1:Y:S01]  /*0090*/  LDCU.64 UR4, c[0x0][0x358] ;  /* 0x00006b00ff0477ac */ /* 0x000e620008000a00 */
[----:B0-----:R-:W-:-:S04]  /*00a0*/  LEA R4, P0, R0, UR6, 0x2 ;  /* 0x0000000600047c11 */ /* 0x001fc8000f8010ff */
[----:B------:R-:W-:-:S06]  /*00b0*/  LEA.HI.X R5, R0, UR7, R3, 0x2, P0 ;  /* 0x0000000700057c11 */ /* 0x000fcc00080f1403 */
[----:B-1----:R-:W2:Y:S01]  /*00c0*/  LDG.E R5, desc[UR4][R4.64] ;  /* 0x0000000404057981 */ /* 0x002ea2000c1e1900 */
[----:B------:R-:W2:Y:S03]  /*00d0*/  LDC.64 R2, c[0x0][0x380] ;  /* 0x0000e000ff027b82 */ /* 0x000ea60000000a00 */
[----:B--2---:R-:W-:Y:S01]  /*00e0*/  REDG.E.ADD.F32.FTZ.RN.STRONG.GPU desc[UR4][R2.64], R5 ;  /* 0x00000005020079a6 */ /* 0x004fe2000c12f304 */
[----:B------:R-:W-:Y:S05]  /*00f0*/  EXIT ;  /* 0x000000000000794d */ /* 0x000fea0003800000 */
.L_x_1:
        /* <DEDUP_REMOVED lines=16> */
.L_x_3:


//--------------------- .nv.shared._Z20kernel_cuda_shufflesPfi --------------------------
	.section	.nv.shared._Z20kernel_cuda_shufflesPfi,"aw",@nobits
	.sectionflags	@""
	.align	4
.nv.shared._Z20kernel_cuda_shufflesPfi:
	.zero		1152


//--------------------- .nv.shared.reserved.0     --------------------------
	.section	.nv.shared.reserved.0,"aw",@nobits
	.weak		__nv_reservedSMEM_offset_0_alias
	.size		__nv_reservedSMEM_offset_0_alias, 0, 64
	.other		__nv_reservedSMEM_offset_0_alias,@"STO_CUDA_RESERVED_SHARED STV_DEFAULT"
__nv_reservedSMEM_offset_0_alias:
	.zero		0
	.zero		64


//--------------------- .nv.constant0._Z20kernel_cuda_shufflesPfi --------------------------
	.section	.nv.constant0._Z20kernel_cuda_shufflesPfi,"a",@progbits
	.sectionflags	@""
	.align	4
.nv.constant0._Z20kernel_cuda_shufflesPfi:
	.zero		908


//--------------------- .nv.constant0._Z18kernel_cuda_atomicPfi --------------------------
	.section	.nv.constant0._Z18kernel_cuda_atomicPfi,"a",@progbits
	.sectionflags	@""
	.align	4
.nv.constant0._Z18kernel_cuda_atomicPfi:
	.zero		908


//--------------------- SYMBOLS --------------------------

	.type		.nv.reservedSmem.offset0,@object
	.size		.nv.reservedSmem.offset0,0x4
	.type		.nv.reservedSmem.cap,@object
	.size		.nv.reservedSmem.cap,0x4
